	.headerflags	@"EF_CUDA_TEXMODE_UNIFIED EF_CUDA_64BIT_ADDRESS EF_CUDA_ACCELERATORS EF_CUDA_SM90 EF_CUDA_VIRTUAL_SM(EF_CUDA_SM90)"
	.elftype	@"ET_EXEC"


//--------------------- .nv.info                  --------------------------
	.section	.nv.info,"",@"SHT_CUDA_INFO"
	.align	4


	//----- nvinfo : EIATTR_REGCOUNT
	.align		4
        /*0000*/ 	.byte	0x04, 0x2f
        /*0002*/ 	.short	(.L_3 - .L_2)
	.align		4
.L_2:
        /*0004*/ 	.word	index@(triton_poi_fused__native_batch_norm_legit_no_training_relu_30)
        /*0008*/ 	.word	0x00000011


	//----- nvinfo : EIATTR_MIN_STACK_SIZE
	.align		4
.L_3:
        /*000c*/ 	.byte	0x04, 0x12
        /*000e*/ 	.short	(.L_5 - .L_4)
	.align		4
.L_4:
        /*0010*/ 	.word	index@(triton_poi_fused__native_batch_norm_legit_no_training_relu_30)
        /*0014*/ 	.word	0x00000000


	//----- nvinfo : EIATTR_FRAME_SIZE
	.align		4
.L_5:
        /*0018*/ 	.byte	0x04, 0x11
        /*001a*/ 	.short	(.L_7 - .L_6)
	.align		4
.L_6:
        /*001c*/ 	.word	index@(triton_poi_fused__native_batch_norm_legit_no_training_relu_30)
        /*0020*/ 	.word	0x00000000


	//----- nvinfo : EIATTR_MIN_STACK_SIZE
	.align		4
.L_7:
        /*0024*/ 	.byte	0x04, 0x12
        /*0026*/ 	.short	(.L_9 - .L_8)
	.align		4
.L_8:
        /*0028*/ 	.word	index@(triton_poi_fused__native_batch_norm_legit_no_training_relu_30)
        /*002c*/ 	.word	0x00000000
.L_9:


//--------------------- .nv.info.triton_poi_fused__native_batch_norm_legit_no_training_relu_30 --------------------------
	.section	.nv.info.triton_poi_fused__native_batch_norm_legit_no_training_relu_30,"",@"SHT_CUDA_INFO"
	.sectionflags	@""
	.align	4


	//----- nvinfo : EIATTR_CUDA_API_VERSION
	.align		4
        /*0000*/ 	.byte	0x04, 0x37
        /*0002*/ 	.short	(.L_11 - .L_10)
.L_10:
        /*0004*/ 	.word	0x0000007c


	//----- nvinfo : EIATTR_KPARAM_INFO
	.align		4
.L_11:
        /*0008*/ 	.byte	0x04, 0x17
        /*000a*/ 	.short	(.L_13 - .L_12)
.L_12:
        /*000c*/ 	.word	0x00000000
        /*0010*/ 	.short	0x0006
        /*0012*/ 	.short	0x0030
        /*0014*/ 	.byte	0x00, 0xf0, 0x11, 0x00


	//----- nvinfo : EIATTR_KPARAM_INFO
	.align		4
.L_13:
        /*0018*/ 	.byte	0x04, 0x17
        /*001a*/ 	.short	(.L_15 - .L_14)
.L_14:
        /*001c*/ 	.word	0x00000000
        /*0020*/ 	.short	0x0005
        /*0022*/ 	.short	0x0028
        /*0024*/ 	.byte	0x00, 0xf4, 0x21, 0x00


	//----- nvinfo : EIATTR_KPARAM_INFO
	.align		4
.L_15:
        /*0028*/ 	.byte	0x04, 0x17
        /*002a*/ 	.short	(.L_17 - .L_16)
.L_16:
        /*002c*/ 	.word	0x00000000
        /*0030*/ 	.short	0x0004
        /*0032*/ 	.short	0x0020
        /*0034*/ 	.byte	0x00, 0xf4, 0x21, 0x00


	//----- nvinfo : EIATTR_KPARAM_INFO
	.align		4
.L_17:
        /*0038*/ 	.byte	0x04, 0x17
        /*003a*/ 	.short	(.L_19 - .L_18)
.L_18:
        /*003c*/ 	.word	0x00000000
        /*0040*/ 	.short	0x0003
        /*0042*/ 	.short	0x0018
        /*0044*/ 	.byte	0x00, 0xf4, 0x21, 0x00


	//----- nvinfo : EIATTR_KPARAM_INFO
	.align		4
.L_19:
        /*0048*/ 	.byte	0x04, 0x17
        /*004a*/ 	.short	(.L_21 - .L_20)
.L_20:
        /*004c*/ 	.word	0x00000000
        /*0050*/ 	.short	0x0002
        /*0052*/ 	.short	0x0010
        /*0054*/ 	.byte	0x00, 0xf4, 0x21, 0x00


	//----- nvinfo : EIATTR_KPARAM_INFO
	.align		4
.L_21:
        /*0058*/ 	.byte	0x04, 0x17
        /*005a*/ 	.short	(.L_23 - .L_22)
.L_22:
        /*005c*/ 	.word	0x00000000
        /*0060*/ 	.short	0x0001
        /*0062*/ 	.short	0x0008
        /*0064*/ 	.byte	0x00, 0xf4, 0x21, 0x00


	//----- nvinfo : EIATTR_KPARAM_INFO
	.align		4
.L_23:
        /*0068*/ 	.byte	0x04, 0x17
        /*006a*/ 	.short	(.L_25 - .L_24)
.L_24:
        /*006c*/ 	.word	0x00000000
        /*0070*/ 	.short	0x0000
        /*0072*/ 	.short	0x0000
        /*0074*/ 	.byte	0x00, 0xf4, 0x21, 0x00


	//----- nvinfo : EIATTR_SPARSE_MMA_MASK
	.align		4
.L_25:
        /*0078*/ 	.byte	0x03, 0x50
        /*007a*/ 	.short	0x0000


	//----- nvinfo : EIATTR_MAXREG_COUNT
	.align		4
        /*007c*/ 	.byte	0x03, 0x1b
        /*007e*/ 	.short	0x00ff


	//----- nvinfo : EIATTR_EXIT_INSTR_OFFSETS
	.align		4
        /*0080*/ 	.byte	0x04, 0x1c
        /*0082*/ 	.short	(.L_27 - .L_26)


	//   ....[0]....
.L_26:
        /*0084*/ 	.word	0x00000360


	//----- nvinfo : EIATTR_REQNTID
	.align		4
.L_27:
        /*0088*/ 	.byte	0x04, 0x10
        /*008a*/ 	.short	(.L_29 - .L_28)
.L_28:
        /*008c*/ 	.word	0x00000080
        /*0090*/ 	.word	0x00000001
        /*0094*/ 	.word	0x00000001


	//----- nvinfo : EIATTR_CBANK_PARAM_SIZE
	.align		4
.L_29:
        /*0098*/ 	.byte	0x03, 0x19
        /*009a*/ 	.short	0x0034


	//----- nvinfo : EIATTR_PARAM_CBANK
	.align		4
        /*009c*/ 	.byte	0x04, 0x0a
        /*009e*/ 	.short	(.L_31 - .L_30)
	.align		4
.L_30:
        /*00a0*/ 	.word	index@(.nv.constant0.triton_poi_fused__native_batch_norm_legit_no_training_relu_30)
        /*00a4*/ 	.short	0x0210
        /*00a6*/ 	.short	0x0034


	//----- nvinfo : EIATTR_SW_WAR
	.align		4
.L_31:
        /*00a8*/ 	.byte	0x04, 0x36
        /*00aa*/ 	.short	(.L_33 - .L_32)
.L_32:
        /*00ac*/ 	.word	0x00000008
.L_33:


//--------------------- .nv.callgraph             --------------------------
	.section	.nv.callgraph,"",@"SHT_CUDA_CALLGRAPH"
	.align	4
	.sectionentsize	8
	.align		4
        /*0000*/ 	.word	0x00000000
	.align		4
        /*0004*/ 	.word	0xffffffff
	.align		4
        /*0008*/ 	.word	0x00000000
	.align		4
        /*000c*/ 	.word	0xfffffffe
	.align		4
        /*0010*/ 	.word	0x00000000
	.align		4
        /*0014*/ 	.word	0xfffffffd
	.align		4
        /*0018*/ 	.word	0x00000000
	.align		4
        /*001c*/ 	.word	0xfffffffc


//--------------------- .nv.constant4             --------------------------
	.section	.nv.constant4,"a",@progbits
	.align	8
	.align		8
.nv.constant4:
        /*0000*/ 	.dword	_$_str
	.align		8
        /*0008*/ 	.dword	_$_str_$_2


//--------------------- .text.triton_poi_fused__native_batch_norm_legit_no_training_relu_30 --------------------------
	.section	.text.triton_poi_fused__native_batch_norm_legit_no_training_relu_30,"ax",@progbits
	.align	128
        .global         triton_poi_fused__native_batch_norm_legit_no_training_relu_30
        .type           triton_poi_fused__native_batch_norm_legit_no_training_relu_30,@function
        .size           triton_poi_fused__native_batch_norm_legit_no_training_relu_30,(.L_x_1 - triton_poi_fused__native_batch_norm_legit_no_training_relu_30)
        .other          triton_poi_fused__native_batch_norm_legit_no_training_relu_30,@"STO_CUDA_ENTRY STV_DEFAULT"
triton_poi_fused__native_batch_norm_legit_no_training_relu_30:
.text.triton_poi_fused__native_batch_norm_legit_no_training_relu_30:
[----:B------:R-:W-:Y:S01]  /*0000*/  LDC R1, c[0x0][0x28] ;  /* 0x00000a00ff017b82 */ /* 0x000fe20000000800 */
[----:B------:R-:W1:Y:S07]  /*0010*/  S2R R0, SR_TID.X ;  /* 0x0000000000007919 */ /* 0x000e6e0000002100 */
[----:B------:R-:W2:Y:S01]  /*0020*/  LDC.64 R6, c[0x0][0x220] ;  /* 0x00008800ff067b82 */ /* 0x000ea20000000a00 */
[----:B------:R-:W-:Y:S01]  /*0030*/  ULDC.64 UR4, c[0x0][0x208] ;  /* 0x0000820000047ab9 */ /* 0x000fe20000000a00 */
[----:B------:R-:W3:Y:S06]  /*0040*/  S2R R5, SR_CTAID.X ;  /* 0x0000000000057919 */ /* 0x000eec0000002500 */
[----:B------:R-:W4:Y:S08]  /*0050*/  LDC.64 R8, c[0x0][0x228] ;  /* 0x00008a00ff087b82 */ /* 0x000f300000000a00 */
[----:B------:R-:W5:Y:S01]  /*0060*/  LDC.64 R10, c[0x0][0x230] ;  /* 0x00008c00ff0a7b82 */ /* 0x000f620000000a00 */
[----:B-1----:R-:W-:-:S02]  /*0070*/  SHF.L.U32 R0, R0, 0x1, RZ ;  /* 0x0000000100007819 */ /* 0x002fc400000006ff */
[----:B---3--:R-:W-:Y:S02]  /*0080*/  SHF.R.S32.HI R3, RZ, 0x17, R5 ;  /* 0x00000017ff037819 */ /* 0x008fe40000011405 */
[----:B------:R-:W-:Y:S02]  /*0090*/  LOP3.LUT R0, R0, 0xfe, RZ, 0xc0, !PT ;  /* 0x000000fe00007812 */ /* 0x000fe400078ec0ff */
[----:B------:R-:W-:Y:S02]  /*00a0*/  SGXT R3, R3, 0x1 ;  /* 0x000000010303781a */ /* 0x000fe40000000200 */
[----:B------:R-:W-:Y:S02]  /*00b0*/  LEA R0, R5, R0, 0x8 ;  /* 0x0000000005007211 */ /* 0x000fe400078e40ff */
[----:B------:R-:W1:Y:S02]  /*00c0*/  LDC.64 R4, c[0x0][0x218] ;  /* 0x00008600ff047b82 */ /* 0x000e640000000a00 */
[----:B------:R-:W-:-:S04]  /*00d0*/  LEA.HI R3, R3, R0, RZ, 0x4 ;  /* 0x0000000003037211 */ /* 0x000fc800078f20ff */
[--C-:B------:R-:W-:Y:S02]  /*00e0*/  SHF.R.S32.HI R2, RZ, 0x4, R3.reuse ;  /* 0x00000004ff027819 */ /* 0x100fe40000011403 */
[----:B------:R-:W-:-:S04]  /*00f0*/  SHF.R.S32.HI R3, RZ, 0x1f, R3 ;  /* 0x0000001fff037819 */ /* 0x000fc80000011403 */
[----:B------:R-:W-:-:S04]  /*0100*/  LEA.HI R3, R3, R2, RZ, 0x7 ;  /* 0x0000000203037211 */ /* 0x000fc800078f38ff */
[----:B------:R-:W-:-:S04]  /*0110*/  LOP3.LUT R3, R3, 0xffffff80, RZ, 0xc0, !PT ;  /* 0xffffff8003037812 */ /* 0x000fc800078ec0ff */
[----:B------:R-:W-:Y:S02]  /*0120*/  IADD3 R13, R2, -R3, RZ ;  /* 0x80000003020d7210 */ /* 0x000fe40007ffe0ff */
[----:B------:R-:W3:Y:S03]  /*0130*/  LDC.64 R2, c[0x0][0x210] ;  /* 0x00008400ff027b82 */ /* 0x000ee60000000a00 */
[----:B--2---:R-:W-:-:S06]  /*0140*/  IMAD.WIDE R6, R13, 0x4, R6 ;  /* 0x000000040d067825 */ /* 0x004fcc00078e0206 */
[----:B------:R-:W2:Y:S01]  /*0150*/  LDG.E.EL R6, desc[UR4][R6.64] ;  /* 0x0000000406067981 */ /* 0x000ea2000c2e1900 */
[----:B-1----:R-:W-:-:S05]  /*0160*/  IMAD.WIDE R4, R13, 0x4, R4 ;  /* 0x000000040d047825 */ /* 0x002fca00078e0204 */
[----:B------:R1:W2:Y:S01]  /*0170*/  LDG.E.EL R12, desc[UR4][R4.64] ;  /* 0x00000004040c7981 */ /* 0x0002a2000c2e1900 */
[----:B---3--:R-:W-:Y:S01]  /*0180*/  IMAD.WIDE R2, R0, 0x4, R2 ;  /* 0x0000000400027825 */ /* 0x008fe200078e0202 */
[----:B------:R-:W-:Y:S01]  /*0190*/  HFMA2.MMA R14, -RZ, RZ, 1.625, 0 ;  /* 0x3e800000ff0e7435 */ /* 0x000fe200000001ff */
[----:B-1----:R-:W1:Y:S04]  /*01a0*/  LDC.64 R4, c[0x0][0x238] ;  /* 0x00008e00ff047b82 */ /* 0x002e680000000a00 */
[----:B------:R-:W3:Y:S01]  /*01b0*/  LDG.E.64 R2, desc[UR4][R2.64] ;  /* 0x0000000402027981 */ /* 0x000ee2000c1e1b00 */
[----:B----4-:R-:W-:-:S04]  /*01c0*/  IMAD.WIDE R8, R13, 0x4, R8 ;  /* 0x000000040d087825 */ /* 0x010fc800078e0208 */
[----:B-----5:R-:W-:Y:S02]  /*01d0*/  IMAD.WIDE R10, R13, 0x4, R10 ;  /* 0x000000040d0a7825 */ /* 0x020fe400078e020a */
[----:B------:R-:W4:Y:S04]  /*01e0*/  LDG.E.EL R8, desc[UR4][R8.64] ;  /* 0x0000000408087981 */ /* 0x000f28000c2e1900 */
[----:B------:R-:W4:Y:S01]  /*01f0*/  LDG.E.EL R11, desc[UR4][R10.64] ;  /* 0x000000040a0b7981 */ /* 0x000f22000c2e1900 */
[----:B-1----:R-:W-:-:S04]  /*0200*/  IMAD.WIDE R4, R0, 0x4, R4 ;  /* 0x0000000400047825 */ /* 0x002fc800078e0204 */
[----:B--2---:R-:W-:-:S04]  /*0210*/  FADD R6, R6, 9.9999997473787516356e-06 ;  /* 0x3727c5ac06067421 */ /* 0x004fc80000000000 */
[----:B------:R-:W1:Y:S02]  /*0220*/  MUFU.SQRT R7, R6 ;  /* 0x0000000600077308 */ /* 0x000e640000002000 */
[C---:B-1----:R-:W-:Y:S02]  /*0230*/  FSETP.GT.AND P0, PT, R7.reuse, 8.50705917302346158658e+37, PT ;  /* 0x7e8000000700780b */ /* 0x042fe40003f04000 */
[----:B------:R-:W-:-:S11]  /*0240*/  FSETP.GEU.AND P1, PT, R7, 1.175494350822287508e-38, PT ;  /* 0x008000000700780b */ /* 0x000fd60003f2e000 */
[----:B------:R-:W-:-:S04]  /*0250*/  @P0 FMUL R7, R7, 0.25 ;  /* 0x3e80000007070820 */ /* 0x000fc80000400000 */
[----:B------:R-:W-:-:S06]  /*0260*/  @!P1 FMUL R7, R7, 16777216 ;  /* 0x4b80000007079820 */ /* 0x000fcc0000400000 */
[----:B------:R-:W1:Y:S01]  /*0270*/  MUFU.RCP R7, R7 ;  /* 0x0000000700077308 */ /* 0x000e620000001000 */
[----:B------:R-:W-:Y:S01]  /*0280*/  FSEL R14, R14, 1, P0 ;  /* 0x3f8000000e0e7808 */ /* 0x000fe20000000000 */
[----:B---3--:R-:W-:-:S04]  /*0290*/  FADD R2, R2, -R12 ;  /* 0x8000000c02027221 */ /* 0x008fc80000000000 */
[----:B------:R-:W-:Y:S01]  /*02a0*/  @!P1 FMUL R14, R14, 16777216 ;  /* 0x4b8000000e0e9820 */ /* 0x000fe20000400000 */
[----:B------:R-:W-:-:S03]  /*02b0*/  FADD R3, R3, -R12 ;  /* 0x8000000c03037221 */ /* 0x000fc60000000000 */
[----:B-1----:R-:W-:-:S04]  /*02c0*/  FMUL R14, R7, R14 ;  /* 0x0000000e070e7220 */ /* 0x002fc80000400000 */
[-C--:B------:R-:W-:Y:S01]  /*02d0*/  FMUL R2, R2, R14.reuse ;  /* 0x0000000e02027220 */ /* 0x080fe20000400000 */
[----:B------:R-:W-:-:S03]  /*02e0*/  FMUL R14, R3, R14 ;  /* 0x0000000e030e7220 */ /* 0x000fc60000400000 */
[C-C-:B----4-:R-:W-:Y:S01]  /*02f0*/  FFMA R2, R8.reuse, R2, R11.reuse ;  /* 0x0000000208027223 */ /* 0x150fe2000000000b */
[----:B------:R-:W-:-:S04]  /*0300*/  FFMA R14, R8, R14, R11 ;  /* 0x0000000e080e7223 */ /* 0x000fc8000000000b */
[----:B------:R-:W-:Y:S02]  /*0310*/  FSETP.GEU.AND P0, PT, R2, RZ, PT ;  /* 0x000000ff0200720b */ /* 0x000fe40003f0e000 */
[----:B------:R-:W-:Y:S02]  /*0320*/  FSETP.GEU.AND P1, PT, R14, RZ, PT ;  /* 0x000000ff0e00720b */ /* 0x000fe40003f2e000 */
[----:B------:R-:W-:Y:S02]  /*0330*/  FSEL R2, R2, RZ, P0 ;  /* 0x000000ff02027208 */ /* 0x000fe40000000000 */
[----:B------:R-:W-:-:S05]  /*0340*/  FSEL R3, R14, RZ, P1 ;  /* 0x000000ff0e037208 */ /* 0x000fca0000800000 */
[----:B------:R-:W-:Y:S01]  /*0350*/  STG.E.64 desc[UR4][R4.64], R2 ;  /* 0x0000000204007986 */ /* 0x000fe2000c101b04 */
[----:B------:R-:W-:Y:S05]  /*0360*/  EXIT ;  /* 0x000000000000794d */ /* 0x000fea0003800000 */
.L_x_0:
[----:B------:R-:W-:-:S00]  /*0370*/  BRA `(.L_x_0) ;  /* 0xfffffffc00fc7947 */ /* 0x000fc0000383ffff */
[----:B------:R-:W-:-:S00]  /*0380*/  NOP ;  /* 0x0000000000007918 */ /* 0x000fc00000000000 */
[----:B------:R-:W-:-:S00]  /*0390*/  NOP ;  /* 0x0000000000007918 */ /* 0x000fc00000000000 */
[----:B------:R-:W-:-:S00]  /*03a0*/  NOP ;  /* 0x0000000000007918 */ /* 0x000fc00000000000 */
[----:B------:R-:W-:-:S00]  /*03b0*/  NOP ;  /* 0x0000000000007918 */ /* 0x000fc00000000000 */
[----:B------:R-:W-:-:S00]  /*03c0*/  NOP ;  /* 0x0000000000007918 */ /* 0x000fc00000000000 */
[----:B------:R-:W-:-:S00]  /*03d0*/  NOP ;  /* 0x0000000000007918 */ /* 0x000fc00000000000 */
[----:B------:R-:W-:-:S00]  /*03e0*/  NOP ;  /* 0x0000000000007918 */ /* 0x000fc00000000000 */
[----:B------:R-:W-:-:S00]  /*03f0*/  NOP ;  /* 0x0000000000007918 */ /* 0x000fc00000000000 */
.L_x_1:


//--------------------- .nv.global.init           --------------------------
	.section	.nv.global.init,"aw",@progbits
.nv.global.init:
	.type		_$_str,@object
	.size		_$_str,(_$_str_$_2 - _$_str)
_$_str:
        /*0000*/ 	.byte	0x5f, 0x5f, 0x43, 0x55, 0x44, 0x41, 0x5f, 0x46, 0x54, 0x5a, 0x00
	.type		_$_str_$_2,@object
	.size		_$_str_$_2,(.L_1 - _$_str_$_2)
_$_str_$_2:
        /*000b*/ 	.byte	0x5f, 0x5f, 0x43, 0x55, 0x44, 0x41, 0x5f, 0x50, 0x52, 0x45, 0x43, 0x5f, 0x53, 0x51, 0x52, 0x54
        /*001b*/ 	.byte	0x00
.L_1:


//--------------------- .nv.constant0.triton_poi_fused__native_batch_norm_legit_no_training_relu_30 --------------------------
	.section	.nv.constant0.triton_poi_fused__native_batch_norm_legit_no_training_relu_30,"a",@progbits
	.sectionflags	@""
	.align	4
.nv.constant0.triton_poi_fused__native_batch_norm_legit_no_training_relu_30:
	.zero		580
